	.headerflags	@"EF_CUDA_TEXMODE_UNIFIED EF_CUDA_64BIT_ADDRESS EF_CUDA_ACCELERATORS EF_CUDA_SM90 EF_CUDA_VIRTUAL_SM(EF_CUDA_SM90)"
	.elftype	@"ET_EXEC"


//--------------------- .nv.info                  --------------------------
	.section	.nv.info,"",@"SHT_CUDA_INFO"
	.align	4


	//----- nvinfo : EIATTR_REGCOUNT
	.align		4
        /*0000*/ 	.byte	0x04, 0x2f
        /*0002*/ 	.short	(.L_1 - .L_0)
	.align		4
.L_0:
        /*0004*/ 	.word	index@(triton_poi_fused_convolution_0)
        /*0008*/ 	.word	0x0000000c


	//----- nvinfo : EIATTR_MIN_STACK_SIZE
	.align		4
.L_1:
        /*000c*/ 	.byte	0x04, 0x12
        /*000e*/ 	.short	(.L_3 - .L_2)
	.align		4
.L_2:
        /*0010*/ 	.word	index@(triton_poi_fused_convolution_0)
        /*0014*/ 	.word	0x00000000


	//----- nvinfo : EIATTR_FRAME_SIZE
	.align		4
.L_3:
        /*0018*/ 	.byte	0x04, 0x11
        /*001a*/ 	.short	(.L_5 - .L_4)
	.align		4
.L_4:
        /*001c*/ 	.word	index@(triton_poi_fused_convolution_0)
        /*0020*/ 	.word	0x00000000


	//----- nvinfo : EIATTR_MIN_STACK_SIZE
	.align		4
.L_5:
        /*0024*/ 	.byte	0x04, 0x12
        /*0026*/ 	.short	(.L_7 - .L_6)
	.align		4
.L_6:
        /*0028*/ 	.word	index@(triton_poi_fused_convolution_0)
        /*002c*/ 	.word	0x00000000
.L_7:


//--------------------- .nv.info.triton_poi_fused_convolution_0 --------------------------
	.section	.nv.info.triton_poi_fused_convolution_0,"",@"SHT_CUDA_INFO"
	.sectionflags	@""
	.align	4


	//----- nvinfo : EIATTR_CUDA_API_VERSION
	.align		4
        /*0000*/ 	.byte	0x04, 0x37
        /*0002*/ 	.short	(.L_9 - .L_8)
.L_8:
        /*0004*/ 	.word	0x0000007c


	//----- nvinfo : EIATTR_KPARAM_INFO
	.align		4
.L_9:
        /*0008*/ 	.byte	0x04, 0x17
        /*000a*/ 	.short	(.L_11 - .L_10)
.L_10:
        /*000c*/ 	.word	0x00000000
        /*0010*/ 	.short	0x0002
        /*0012*/ 	.short	0x0010
        /*0014*/ 	.byte	0x00, 0xf0, 0x11, 0x00


	//----- nvinfo : EIATTR_KPARAM_INFO
	.align		4
.L_11:
        /*0018*/ 	.byte	0x04, 0x17
        /*001a*/ 	.short	(.L_13 - .L_12)
.L_12:
        /*001c*/ 	.word	0x00000000
        /*0020*/ 	.short	0x0001
        /*0022*/ 	.short	0x0008
        /*0024*/ 	.byte	0x00, 0xf4, 0x21, 0x00


	//----- nvinfo : EIATTR_KPARAM_INFO
	.align		4
.L_13:
        /*0028*/ 	.byte	0x04, 0x17
        /*002a*/ 	.short	(.L_15 - .L_14)
.L_14:
        /*002c*/ 	.word	0x00000000
        /*0030*/ 	.short	0x0000
        /*0032*/ 	.short	0x0000
        /*0034*/ 	.byte	0x00, 0xf4, 0x21, 0x00


	//----- nvinfo : EIATTR_SPARSE_MMA_MASK
	.align		4
.L_15:
        /*0038*/ 	.byte	0x03, 0x50
        /*003a*/ 	.short	0x0000


	//----- nvinfo : EIATTR_MAXREG_COUNT
	.align		4
        /*003c*/ 	.byte	0x03, 0x1b
        /*003e*/ 	.short	0x00ff


	//----- nvinfo : EIATTR_EXIT_INSTR_OFFSETS
	.align		4
        /*0040*/ 	.byte	0x04, 0x1c
        /*0042*/ 	.short	(.L_17 - .L_16)


	//   ....[0]....
.L_16:
        /*0044*/ 	.word	0x000001c0


	//   ....[1]....
        /*0048*/ 	.word	0x000001e0


	//----- nvinfo : EIATTR_REQNTID
	.align		4
.L_17:
        /*004c*/ 	.byte	0x04, 0x10
        /*004e*/ 	.short	(.L_19 - .L_18)
.L_18:
        /*0050*/ 	.word	0x00000080
        /*0054*/ 	.word	0x00000001
        /*0058*/ 	.word	0x00000001


	//----- nvinfo : EIATTR_CBANK_PARAM_SIZE
	.align		4
.L_19:
        /*005c*/ 	.byte	0x03, 0x19
        /*005e*/ 	.short	0x0014


	//----- nvinfo : EIATTR_PARAM_CBANK
	.align		4
        /*0060*/ 	.byte	0x04, 0x0a
        /*0062*/ 	.short	(.L_21 - .L_20)
	.align		4
.L_20:
        /*0064*/ 	.word	index@(.nv.constant0.triton_poi_fused_convolution_0)
        /*0068*/ 	.short	0x0210
        /*006a*/ 	.short	0x0014


	//----- nvinfo : EIATTR_SW_WAR
	.align		4
.L_21:
        /*006c*/ 	.byte	0x04, 0x36
        /*006e*/ 	.short	(.L_23 - .L_22)
.L_22:
        /*0070*/ 	.word	0x00000008
.L_23:


//--------------------- .nv.callgraph             --------------------------
	.section	.nv.callgraph,"",@"SHT_CUDA_CALLGRAPH"
	.align	4
	.sectionentsize	8
	.align		4
        /*0000*/ 	.word	0x00000000
	.align		4
        /*0004*/ 	.word	0xffffffff
	.align		4
        /*0008*/ 	.word	0x00000000
	.align		4
        /*000c*/ 	.word	0xfffffffe
	.align		4
        /*0010*/ 	.word	0x00000000
	.align		4
        /*0014*/ 	.word	0xfffffffd
	.align		4
        /*0018*/ 	.word	0x00000000
	.align		4
        /*001c*/ 	.word	0xfffffffc


//--------------------- .text.triton_poi_fused_convolution_0 --------------------------
	.section	.text.triton_poi_fused_convolution_0,"ax",@progbits
	.align	128
        .global         triton_poi_fused_convolution_0
        .type           triton_poi_fused_convolution_0,@function
        .size           triton_poi_fused_convolution_0,(.L_x_1 - triton_poi_fused_convolution_0)
        .other          triton_poi_fused_convolution_0,@"STO_CUDA_ENTRY STV_DEFAULT"
triton_poi_fused_convolution_0:
.text.triton_poi_fused_convolution_0:
[----:B------:R-:W0:Y:S02]  /*0000*/  LDC R1, c[0x0][0x28] ;  /* 0x00000a00ff017b82 */ /* 0x000e240000000800 */
[----:B------:R-:W1:Y:S01]  /*0010*/  S2R R0, SR_TID.X ;  /* 0x0000000000007919 */ /* 0x000e620000002100 */
[----:B------:R-:W2:Y:S01]  /*0020*/  LDC.64 R4, c[0x0][0x218] ;  /* 0x00008600ff047b82 */ /* 0x000ea20000000a00 */
[----:B------:R-:W-:Y:S01]  /*0030*/  ULDC.64 UR4, c[0x0][0x208] ;  /* 0x0000820000047ab9 */ /* 0x000fe20000000a00 */
[----:B------:R-:W3:Y:S01]  /*0040*/  S2R R7, SR_CTAID.X ;  /* 0x0000000000077919 */ /* 0x000ee20000002500 */
[----:B-1----:R-:W-:Y:S01]  /*0050*/  IMAD.SHL.U32 R0, R0, 0x2, RZ ;  /* 0x0000000200007824 */ /* 0x002fe200078e00ff */
[----:B---3--:R-:W-:-:S04]  /*0060*/  SHF.R.S32.HI R2, RZ, 0x17, R7 ;  /* 0x00000017ff027819 */ /* 0x008fc80000011407 */
[----:B------:R-:W-:Y:S02]  /*0070*/  LOP3.LUT R0, R0, 0xfe, RZ, 0xc0, !PT ;  /* 0x000000fe00007812 */ /* 0x000fe400078ec0ff */
[----:B------:R-:W-:-:S03]  /*0080*/  SGXT R2, R2, 0x1 ;  /* 0x000000010202781a */ /* 0x000fc60000000200 */
[----:B------:R-:W-:-:S05]  /*0090*/  IMAD R7, R7, 0x100, R0 ;  /* 0x0000010007077824 */ /* 0x000fca00078e0200 */
[----:B------:R-:W-:Y:S02]  /*00a0*/  LEA.HI R0, R2, R7, RZ, 0x4 ;  /* 0x0000000702007211 */ /* 0x000fe400078f20ff */
[----:B------:R-:W1:Y:S01]  /*00b0*/  LDC.64 R2, c[0x0][0x210] ;  /* 0x00008400ff027b82 */ /* 0x000e620000000a00 */
[----:B------:R-:W-:Y:S02]  /*00c0*/  ISETP.GE.AND P0, PT, R7, 0x300, PT ;  /* 0x000003000700780c */ /* 0x000fe40003f06270 */
[----:B------:R-:W-:-:S05]  /*00d0*/  SHF.R.S32.HI R0, RZ, 0x4, R0 ;  /* 0x00000004ff007819 */ /* 0x000fca0000011400 */
[----:B------:R-:W-:-:S05]  /*00e0*/  IMAD.HI R6, R0, 0x2aaaaaab, RZ ;  /* 0x2aaaaaab00067827 */ /* 0x000fca00078e02ff */
[----:B------:R-:W-:-:S04]  /*00f0*/  SHF.R.U32.HI R9, RZ, 0x1, R6 ;  /* 0x00000001ff097819 */ /* 0x000fc80000011606 */
[----:B------:R-:W-:-:S05]  /*0100*/  LEA.HI R9, R6, R9, RZ, 0x1 ;  /* 0x0000000906097211 */ /* 0x000fca00078f08ff */
[----:B------:R-:W-:Y:S02]  /*0110*/  IMAD R9, R9, -0xc, R0 ;  /* 0xfffffff409097824 */ /* 0x000fe400078e0200 */
[----:B-1----:R-:W-:Y:S01]  /*0120*/  IMAD.WIDE R2, R7, 0x4, R2 ;  /* 0x0000000407027825 */ /* 0x002fe200078e0202 */
[----:B------:R-:W-:-:S03]  /*0130*/  CS2R R6, SRZ ;  /* 0x0000000000067805 */ /* 0x000fc6000001ff00 */
[----:B--2---:R-:W-:Y:S01]  /*0140*/  IMAD.WIDE R4, R9, 0x4, R4 ;  /* 0x0000000409047825 */ /* 0x004fe200078e0204 */
[----:B------:R-:W-:Y:S02]  /*0150*/  HFMA2.MMA R9, -RZ, RZ, 0, 0 ;  /* 0x00000000ff097435 */ /* 0x000fe400000001ff */
[----:B------:R-:W2:Y:S01]  /*0160*/  @!P0 LDG.E.64 R6, desc[UR4][R2.64] ;  /* 0x0000000402068981 */ /* 0x000ea2000c1e1b00 */
[----:B------:R-:W-:-:S06]  /*0170*/  IMAD.MOV.U32 R0, RZ, RZ, RZ ;  /* 0x000000ffff007224 */ /* 0x000fcc00078e00ff */
[----:B------:R-:W2:Y:S04]  /*0180*/  @!P0 LDG.E.EL R0, desc[UR4][R4.64] ;  /* 0x0000000404008981 */ /* 0x000ea8000c2e1900 */
[----:B------:R-:W3:Y:S01]  /*0190*/  @!P0 LDG.E.EL R9, desc[UR4][R4.64] ;  /* 0x0000000404098981 */ /* 0x000ee2000c2e1900 */
[----:B--2---:R-:W-:Y:S01]  /*01a0*/  FADD R7, R0, R7 ;  /* 0x0000000700077221 */ /* 0x004fe20000000000 */
[----:B---3--:R-:W-:Y:S01]  /*01b0*/  FADD R6, R9, R6 ;  /* 0x0000000609067221 */ /* 0x008fe20000000000 */
[----:B------:R-:W-:Y:S06]  /*01c0*/  @P0 EXIT ;  /* 0x000000000000094d */ /* 0x000fec0003800000 */
[----:B------:R-:W-:Y:S01]  /*01d0*/  STG.E.64 desc[UR4][R2.64], R6 ;  /* 0x0000000602007986 */ /* 0x000fe2000c101b04 */
[----:B------:R-:W-:Y:S05]  /*01e0*/  EXIT ;  /* 0x000000000000794d */ /* 0x000fea0003800000 */
.L_x_0:
[----:B------:R-:W-:-:S00]  /*01f0*/  BRA `(.L_x_0) ;  /* 0xfffffffc00fc7947 */ /* 0x000fc0000383ffff */
[----:B------:R-:W-:-:S00]  /*0200*/  NOP ;  /* 0x0000000000007918 */ /* 0x000fc00000000000 */
[----:B------:R-:W-:-:S00]  /*0210*/  NOP ;  /* 0x0000000000007918 */ /* 0x000fc00000000000 */
[----:B------:R-:W-:-:S00]  /*0220*/  NOP ;  /* 0x0000000000007918 */ /* 0x000fc00000000000 */
[----:B------:R-:W-:-:S00]  /*0230*/  NOP ;  /* 0x0000000000007918 */ /* 0x000fc00000000000 */
[----:B------:R-:W-:-:S00]  /*0240*/  NOP ;  /* 0x0000000000007918 */ /* 0x000fc00000000000 */
[----:B------:R-:W-:-:S00]  /*0250*/  NOP ;  /* 0x0000000000007918 */ /* 0x000fc00000000000 */
[----:B------:R-:W-:-:S00]  /*0260*/  NOP ;  /* 0x0000000000007918 */ /* 0x000fc00000000000 */
[----:B------:R-:W-:-:S00]  /*0270*/  NOP ;  /* 0x0000000000007918 */ /* 0x000fc00000000000 */
.L_x_1:


//--------------------- .nv.constant0.triton_poi_fused_convolution_0 --------------------------
	.section	.nv.constant0.triton_poi_fused_convolution_0,"a",@progbits
	.sectionflags	@""
	.align	4
.nv.constant0.triton_poi_fused_convolution_0:
	.zero		548
